	.headerflags	@"EF_CUDA_TEXMODE_UNIFIED EF_CUDA_64BIT_ADDRESS EF_CUDA_ACCELERATORS EF_CUDA_SM90 EF_CUDA_VIRTUAL_SM(EF_CUDA_SM90)"
	.elftype	@"ET_EXEC"


//--------------------- .nv.info                  --------------------------
	.section	.nv.info,"",@"SHT_CUDA_INFO"
	.align	4


	//----- nvinfo : EIATTR_REGCOUNT
	.align		4
        /*0000*/ 	.byte	0x04, 0x2f
        /*0002*/ 	.short	(.L_3 - .L_2)
	.align		4
.L_2:
        /*0004*/ 	.word	index@(triton_poi_fused__native_batch_norm_legit_no_training_add_max_pool2d_with_indices_relu_7)
        /*0008*/ 	.word	0x0000001e


	//----- nvinfo : EIATTR_MIN_STACK_SIZE
	.align		4
.L_3:
        /*000c*/ 	.byte	0x04, 0x12
        /*000e*/ 	.short	(.L_5 - .L_4)
	.align		4
.L_4:
        /*0010*/ 	.word	index@(triton_poi_fused__native_batch_norm_legit_no_training_add_max_pool2d_with_indices_relu_7)
        /*0014*/ 	.word	0x00000000


	//----- nvinfo : EIATTR_FRAME_SIZE
	.align		4
.L_5:
        /*0018*/ 	.byte	0x04, 0x11
        /*001a*/ 	.short	(.L_7 - .L_6)
	.align		4
.L_6:
        /*001c*/ 	.word	index@(triton_poi_fused__native_batch_norm_legit_no_training_add_max_pool2d_with_indices_relu_7)
        /*0020*/ 	.word	0x00000000


	//----- nvinfo : EIATTR_MIN_STACK_SIZE
	.align		4
.L_7:
        /*0024*/ 	.byte	0x04, 0x12
        /*0026*/ 	.short	(.L_9 - .L_8)
	.align		4
.L_8:
        /*0028*/ 	.word	index@(triton_poi_fused__native_batch_norm_legit_no_training_add_max_pool2d_with_indices_relu_7)
        /*002c*/ 	.word	0x00000000
.L_9:


//--------------------- .nv.info.triton_poi_fused__native_batch_norm_legit_no_training_add_max_pool2d_with_indices_relu_7 --------------------------
	.section	.nv.info.triton_poi_fused__native_batch_norm_legit_no_training_add_max_pool2d_with_indices_relu_7,"",@"SHT_CUDA_INFO"
	.sectionflags	@""
	.align	4


	//----- nvinfo : EIATTR_CUDA_API_VERSION
	.align		4
        /*0000*/ 	.byte	0x04, 0x37
        /*0002*/ 	.short	(.L_11 - .L_10)
.L_10:
        /*0004*/ 	.word	0x0000007c


	//----- nvinfo : EIATTR_KPARAM_INFO
	.align		4
.L_11:
        /*0008*/ 	.byte	0x04, 0x17
        /*000a*/ 	.short	(.L_13 - .L_12)
.L_12:
        /*000c*/ 	.word	0x00000000
        /*0010*/ 	.short	0x0009
        /*0012*/ 	.short	0x0048
        /*0014*/ 	.byte	0x00, 0xf0, 0x11, 0x00


	//----- nvinfo : EIATTR_KPARAM_INFO
	.align		4
.L_13:
        /*0018*/ 	.byte	0x04, 0x17
        /*001a*/ 	.short	(.L_15 - .L_14)
.L_14:
        /*001c*/ 	.word	0x00000000
        /*0020*/ 	.short	0x0008
        /*0022*/ 	.short	0x0040
        /*0024*/ 	.byte	0x00, 0xf4, 0x21, 0x00


	//----- nvinfo : EIATTR_KPARAM_INFO
	.align		4
.L_15:
        /*0028*/ 	.byte	0x04, 0x17
        /*002a*/ 	.short	(.L_17 - .L_16)
.L_16:
        /*002c*/ 	.word	0x00000000
        /*0030*/ 	.short	0x0007
        /*0032*/ 	.short	0x0038
        /*0034*/ 	.byte	0x00, 0xf4, 0x21, 0x00


	//----- nvinfo : EIATTR_KPARAM_INFO
	.align		4
.L_17:
        /*0038*/ 	.byte	0x04, 0x17
        /*003a*/ 	.short	(.L_19 - .L_18)
.L_18:
        /*003c*/ 	.word	0x00000000
        /*0040*/ 	.short	0x0006
        /*0042*/ 	.short	0x0030
        /*0044*/ 	.byte	0x00, 0xf4, 0x21, 0x00


	//----- nvinfo : EIATTR_KPARAM_INFO
	.align		4
.L_19:
        /*0048*/ 	.byte	0x04, 0x17
        /*004a*/ 	.short	(.L_21 - .L_20)
.L_20:
        /*004c*/ 	.word	0x00000000
        /*0050*/ 	.short	0x0005
        /*0052*/ 	.short	0x0028
        /*0054*/ 	.byte	0x00, 0xf4, 0x21, 0x00


	//----- nvinfo : EIATTR_KPARAM_INFO
	.align		4
.L_21:
        /*0058*/ 	.byte	0x04, 0x17
        /*005a*/ 	.short	(.L_23 - .L_22)
.L_22:
        /*005c*/ 	.word	0x00000000
        /*0060*/ 	.short	0x0004
        /*0062*/ 	.short	0x0020
        /*0064*/ 	.byte	0x00, 0xf4, 0x21, 0x00


	//----- nvinfo : EIATTR_KPARAM_INFO
	.align		4
.L_23:
        /*0068*/ 	.byte	0x04, 0x17
        /*006a*/ 	.short	(.L_25 - .L_24)
.L_24:
        /*006c*/ 	.word	0x00000000
        /*0070*/ 	.short	0x0003
        /*0072*/ 	.short	0x0018
        /*0074*/ 	.byte	0x00, 0xf4, 0x21, 0x00


	//----- nvinfo : EIATTR_KPARAM_INFO
	.align		4
.L_25:
        /*0078*/ 	.byte	0x04, 0x17
        /*007a*/ 	.short	(.L_27 - .L_26)
.L_26:
        /*007c*/ 	.word	0x00000000
        /*0080*/ 	.short	0x0002
        /*0082*/ 	.short	0x0010
        /*0084*/ 	.byte	0x00, 0xf4, 0x21, 0x00


	//----- nvinfo : EIATTR_KPARAM_INFO
	.align		4
.L_27:
        /*0088*/ 	.byte	0x04, 0x17
        /*008a*/ 	.short	(.L_29 - .L_28)
.L_28:
        /*008c*/ 	.word	0x00000000
        /*0090*/ 	.short	0x0001
        /*0092*/ 	.short	0x0008
        /*0094*/ 	.byte	0x00, 0xf4, 0x21, 0x00


	//----- nvinfo : EIATTR_KPARAM_INFO
	.align		4
.L_29:
        /*0098*/ 	.byte	0x04, 0x17
        /*009a*/ 	.short	(.L_31 - .L_30)
.L_30:
        /*009c*/ 	.word	0x00000000
        /*00a0*/ 	.short	0x0000
        /*00a2*/ 	.short	0x0000
        /*00a4*/ 	.byte	0x00, 0xf4, 0x21, 0x00


	//----- nvinfo : EIATTR_SPARSE_MMA_MASK
	.align		4
.L_31:
        /*00a8*/ 	.byte	0x03, 0x50
        /*00aa*/ 	.short	0x0000


	//----- nvinfo : EIATTR_MAXREG_COUNT
	.align		4
        /*00ac*/ 	.byte	0x03, 0x1b
        /*00ae*/ 	.short	0x00ff


	//----- nvinfo : EIATTR_EXIT_INSTR_OFFSETS
	.align		4
        /*00b0*/ 	.byte	0x04, 0x1c
        /*00b2*/ 	.short	(.L_33 - .L_32)


	//   ....[0]....
.L_32:
        /*00b4*/ 	.word	0x000010d0


	//   ....[1]....
        /*00b8*/ 	.word	0x000010f0


	//----- nvinfo : EIATTR_REQNTID
	.align		4
.L_33:
        /*00bc*/ 	.byte	0x04, 0x10
        /*00be*/ 	.short	(.L_35 - .L_34)
.L_34:
        /*00c0*/ 	.word	0x00000100
        /*00c4*/ 	.word	0x00000001
        /*00c8*/ 	.word	0x00000001


	//----- nvinfo : EIATTR_CBANK_PARAM_SIZE
	.align		4
.L_35:
        /*00cc*/ 	.byte	0x03, 0x19
        /*00ce*/ 	.short	0x004c


	//----- nvinfo : EIATTR_PARAM_CBANK
	.align		4
        /*00d0*/ 	.byte	0x04, 0x0a
        /*00d2*/ 	.short	(.L_37 - .L_36)
	.align		4
.L_36:
        /*00d4*/ 	.word	index@(.nv.constant0.triton_poi_fused__native_batch_norm_legit_no_training_add_max_pool2d_with_indices_relu_7)
        /*00d8*/ 	.short	0x0210
        /*00da*/ 	.short	0x004c


	//----- nvinfo : EIATTR_SW_WAR
	.align		4
.L_37:
        /*00dc*/ 	.byte	0x04, 0x36
        /*00de*/ 	.short	(.L_39 - .L_38)
.L_38:
        /*00e0*/ 	.word	0x00000008
.L_39:


//--------------------- .nv.callgraph             --------------------------
	.section	.nv.callgraph,"",@"SHT_CUDA_CALLGRAPH"
	.align	4
	.sectionentsize	8
	.align		4
        /*0000*/ 	.word	0x00000000
	.align		4
        /*0004*/ 	.word	0xffffffff
	.align		4
        /*0008*/ 	.word	0x00000000
	.align		4
        /*000c*/ 	.word	0xfffffffe
	.align		4
        /*0010*/ 	.word	0x00000000
	.align		4
        /*0014*/ 	.word	0xfffffffd
	.align		4
        /*0018*/ 	.word	0x00000000
	.align		4
        /*001c*/ 	.word	0xfffffffc


//--------------------- .nv.constant4             --------------------------
	.section	.nv.constant4,"a",@progbits
	.align	8
	.align		8
.nv.constant4:
        /*0000*/ 	.dword	_$_str
	.align		8
        /*0008*/ 	.dword	_$_str_$_2


//--------------------- .text.triton_poi_fused__native_batch_norm_legit_no_training_add_max_pool2d_with_indices_relu_7 --------------------------
	.section	.text.triton_poi_fused__native_batch_norm_legit_no_training_add_max_pool2d_with_indices_relu_7,"ax",@progbits
	.align	128
        .global         triton_poi_fused__native_batch_norm_legit_no_training_add_max_pool2d_with_indices_relu_7
        .type           triton_poi_fused__native_batch_norm_legit_no_training_add_max_pool2d_with_indices_relu_7,@function
        .size           triton_poi_fused__native_batch_norm_legit_no_training_add_max_pool2d_with_indices_relu_7,(.L_x_1 - triton_poi_fused__native_batch_norm_legit_no_training_add_max_pool2d_with_indices_relu_7)
        .other          triton_poi_fused__native_batch_norm_legit_no_training_add_max_pool2d_with_indices_relu_7,@"STO_CUDA_ENTRY STV_DEFAULT"
triton_poi_fused__native_batch_norm_legit_no_training_add_max_pool2d_with_indices_relu_7:
.text.triton_poi_fused__native_batch_norm_legit_no_training_add_max_pool2d_with_indices_relu_7:
[----:B------:R-:W0:Y:S01]  /*0000*/  LDC R1, c[0x0][0x28] ;  /* 0x00000a00ff017b82 */ /* 0x000e220000000800 */
[----:B------:R-:W1:Y:S01]  /*0010*/  S2R R0, SR_TID.X ;  /* 0x0000000000007919 */ /* 0x000e620000002100 */
[----:B------:R-:W-:Y:S01]  /*0020*/  IMAD.MOV.U32 R8, RZ, RZ, RZ ;  /* 0x000000ffff087224 */ /* 0x000fe200078e00ff */
[----:B------:R-:W-:Y:S01]  /*0030*/  ULDC.64 UR4, c[0x0][0x208] ;  /* 0x0000820000047ab9 */ /* 0x000fe20000000a00 */
[----:B------:R-:W-:Y:S01]  /*0040*/  IMAD.MOV.U32 R2, RZ, RZ, RZ ;  /* 0x000000ffff027224 */ /* 0x000fe200078e00ff */
[----:B------:R-:W2:Y:S01]  /*0050*/  S2R R9, SR_CTAID.X ;  /* 0x0000000000097919 */ /* 0x000ea20000002500 */
[----:B------:R-:W-:Y:S02]  /*0060*/  CS2R R16, SRZ ;  /* 0x0000000000107805 */ /* 0x000fe4000001ff00 */
[----:B------:R-:W-:Y:S01]  /*0070*/  CS2R R14, SRZ ;  /* 0x00000000000e7805 */ /* 0x000fe2000001ff00 */
[----:B------:R-:W-:Y:S01]  /*0080*/  ULDC.64 UR6, c[0x0][0x248] ;  /* 0x0000920000067ab9 */ /* 0x000fe20000000a00 */
[----:B-1----:R-:W-:Y:S01]  /*0090*/  IMAD.SHL.U32 R0, R0, 0x2, RZ ;  /* 0x0000000200007824 */ /* 0x002fe200078e00ff */
[----:B--2---:R-:W-:-:S04]  /*00a0*/  SHF.R.S32.HI R3, RZ, 0x16, R9 ;  /* 0x00000016ff037819 */ /* 0x004fc80000011409 */
[----:B------:R-:W-:Y:S02]  /*00b0*/  LOP3.LUT R0, R0, 0x1fe, RZ, 0xc0, !PT ;  /* 0x000001fe00007812 */ /* 0x000fe400078ec0ff */
[----:B------:R-:W-:-:S03]  /*00c0*/  SGXT R3, R3, 0x1 ;  /* 0x000000010303781a */ /* 0x000fc60000000200 */
[----:B------:R-:W-:-:S04]  /*00d0*/  IMAD R9, R9, 0x200, R0 ;  /* 0x0000020009097824 */ /* 0x000fc800078e0200 */
[----:B------:R-:W-:Y:S01]  /*00e0*/  IMAD.HI R4, R9, -0x77777777, R8 ;  /* 0x8888888909047827 */ /* 0x000fe200078e0208 */
[----:B------:R-:W-:-:S03]  /*00f0*/  LEA.HI R0, R3, R9, RZ, 0x7 ;  /* 0x0000000903007211 */ /* 0x000fc600078f38ff */
[----:B------:R-:W-:Y:S01]  /*0100*/  IMAD.HI R8, R9, -0x6e5d4c3b, R8 ;  /* 0x91a2b3c509087827 */ /* 0x000fe200078e0208 */
[----:B------:R-:W-:Y:S02]  /*0110*/  SHF.R.S32.HI R3, RZ, 0x7, R0 ;  /* 0x00000007ff037819 */ /* 0x000fe40000011400 */
[----:B------:R-:W-:Y:S02]  /*0120*/  SHF.R.U32.HI R5, RZ, 0x1f, R4 ;  /* 0x0000001fff057819 */ /* 0x000fe40000011604 */
[----:B------:R-:W-:Y:S01]  /*0130*/  SHF.R.U32.HI R11, RZ, 0x1f, R8 ;  /* 0x0000001fff0b7819 */ /* 0x000fe20000011608 */
[----:B------:R-:W-:Y:S01]  /*0140*/  IMAD.HI R6, R3, -0x77777777, R2 ;  /* 0x8888888903067827 */ /* 0x000fe200078e0202 */
[----:B------:R-:W-:Y:S02]  /*0150*/  LEA.HI.SX32 R5, R4, R5, 0x16 ;  /* 0x0000000504057211 */ /* 0x000fe400078fb2ff */
[----:B------:R-:W-:Y:S01]  /*0160*/  LEA.HI.SX32 R8, R8, R11, 0x12 ;  /* 0x0000000b08087211 */ /* 0x000fe200078f92ff */
[----:B------:R-:W-:Y:S01]  /*0170*/  IMAD.MOV.U32 R4, RZ, RZ, RZ ;  /* 0x000000ffff047224 */ /* 0x000fe200078e00ff */
[----:B------:R-:W-:-:S02]  /*0180*/  SHF.R.U32.HI R7, RZ, 0x1f, R6 ;  /* 0x0000001fff077819 */ /* 0x000fc40000011606 */
[----:B------:R-:W-:Y:S01]  /*0190*/  LOP3.LUT R27, R0, 0xffffff80, RZ, 0xc0, !PT ;  /* 0xffffff80001b7812 */ /* 0x000fe200078ec0ff */
[----:B------:R-:W-:Y:S01]  /*01a0*/  IMAD.HI R2, R5, -0x77777777, R4 ;  /* 0x8888888905027827 */ /* 0x000fe200078e0204 */
[----:B------:R-:W-:-:S03]  /*01b0*/  LEA.HI.SX32 R11, R6, R7, 0x1d ;  /* 0x00000007060b7211 */ /* 0x000fc600078feaff */
[----:B------:R-:W-:Y:S01]  /*01c0*/  IMAD.IADD R27, R9, 0x1, -R27 ;  /* 0x00000001091b7824 */ /* 0x000fe200078e0a1b */
[----:B------:R-:W-:Y:S01]  /*01d0*/  SHF.R.U32.HI R7, RZ, 0x1f, R2 ;  /* 0x0000001fff077819 */ /* 0x000fe20000011602 */
[----:B------:R-:W-:Y:S02]  /*01e0*/  IMAD R0, R11, -0xf, R3 ;  /* 0xfffffff10b007824 */ /* 0x000fe400078e0203 */
[----:B------:R-:W1:Y:S01]  /*01f0*/  LDC.64 R10, c[0x0][0x218] ;  /* 0x00008600ff0a7b82 */ /* 0x000e620000000a00 */
[----:B------:R-:W-:Y:S01]  /*0200*/  LEA.HI.SX32 R7, R2, R7, 0x1d ;  /* 0x0000000702077211 */ /* 0x000fe200078feaff */
[----:B------:R-:W-:Y:S01]  /*0210*/  IMAD R13, R8, 0x1a480, R27 ;  /* 0x0001a480080d7824 */ /* 0x000fe200078e021b */
[C---:B------:R-:W-:Y:S02]  /*0220*/  ISETP.GT.AND P2, PT, R0.reuse, -0x1, PT ;  /* 0xffffffff0000780c */ /* 0x040fe40003f44270 */
[C---:B------:R-:W-:Y:S01]  /*0230*/  ISETP.GT.AND P0, PT, R0.reuse, RZ, PT ;  /* 0x000000ff0000720c */ /* 0x040fe20003f04270 */
[----:B------:R-:W-:Y:S01]  /*0240*/  IMAD R5, R7, -0xf, R5 ;  /* 0xfffffff107057824 */ /* 0x000fe200078e0205 */
[C---:B------:R-:W-:Y:S01]  /*0250*/  LEA R3, R0.reuse, 0x1, 0x1 ;  /* 0x0000000100037811 */ /* 0x040fe200078e08ff */
[----:B------:R-:W-:Y:S01]  /*0260*/  IMAD R2, R0, 0x100, R13 ;  /* 0x0000010000027824 */ /* 0x000fe200078e020d */
[----:B------:R-:W-:-:S02]  /*0270*/  CS2R R6, SRZ ;  /* 0x0000000000067805 */ /* 0x000fc4000001ff00 */
[----:B------:R-:W-:Y:S02]  /*0280*/  CS2R R12, SRZ ;  /* 0x00000000000c7805 */ /* 0x000fe4000001ff00 */
[C---:B------:R-:W-:Y:S02]  /*0290*/  ISETP.GT.AND P3, PT, R5.reuse, RZ, P0 ;  /* 0x000000ff0500720c */ /* 0x040fe40000764270 */
[----:B------:R-:W-:Y:S02]  /*02a0*/  ISETP.GT.AND P4, PT, R5, RZ, P2 ;  /* 0x000000ff0500720c */ /* 0x000fe40001784270 */
[----:B------:R-:W-:Y:S01]  /*02b0*/  ISETP.LT.AND P1, PT, R3, 0x1d, P2 ;  /* 0x0000001d0300780c */ /* 0x000fe20001721270 */
[----:B------:R-:W-:Y:S01]  /*02c0*/  IMAD R3, R5, 0x1d00, R2 ;  /* 0x00001d0005037824 */ /* 0x000fe200078e0202 */
[C---:B------:R-:W-:Y:S02]  /*02d0*/  ISETP.LT.AND P3, PT, R9.reuse, 0x1c200, P3 ;  /* 0x0001c2000900780c */ /* 0x040fe40001f61270 */
[----:B------:R-:W-:Y:S01]  /*02e0*/  ISETP.LT.AND P4, PT, R9, 0x1c200, P4 ;  /* 0x0001c2000900780c */ /* 0x000fe20002781270 */
[----:B------:R-:W-:Y:S01]  /*02f0*/  VIADD R19, R3, 0xfffff100 ;  /* 0xfffff10003137836 */ /* 0x000fe20000000000 */
[----:B------:R-:W-:Y:S01]  /*0300*/  ISETP.GT.AND P2, PT, R5, RZ, P1 ;  /* 0x000000ff0500720c */ /* 0x000fe20000f44270 */
[----:B------:R-:W-:-:S02]  /*0310*/  VIADD R21, R3, 0xfffff180 ;  /* 0xfffff18003157836 */ /* 0x000fc40000000000 */
[----:B-1----:R-:W-:Y:S01]  /*0320*/  IMAD.WIDE R18, R19, 0x4, R10 ;  /* 0x0000000413127825 */ /* 0x002fe200078e020a */
[----:B------:R-:W-:-:S03]  /*0330*/  ISETP.LT.AND P2, PT, R9, 0x1c200, P2 ;  /* 0x0001c2000900780c */ /* 0x000fc60001741270 */
[--C-:B------:R-:W-:Y:S02]  /*0340*/  IMAD.WIDE R20, R21, 0x4, R10.reuse ;  /* 0x0000000415147825 */ /* 0x100fe400078e020a */
[----:B------:R1:W2:Y:S02]  /*0350*/  @P3 LDG.E.64 R6, desc[UR4][R18.64] ;  /* 0x0000000412063981 */ /* 0x0002a4000c1e1b00 */
[----:B------:R-:W-:Y:S02]  /*0360*/  VIADD R23, R3, 0xfffff200 ;  /* 0xfffff20003177836 */ /* 0x000fe40000000000 */
[----:B------:R-:W3:Y:S01]  /*0370*/  @P4 LDG.E.64 R12, desc[UR4][R20.64] ;  /* 0x00000004140c4981 */ /* 0x000ee2000c1e1b00 */
[----:B------:R-:W-:Y:S01]  /*0380*/  ISETP.GT.AND P0, PT, R5, -0x1, P0 ;  /* 0xffffffff0500780c */ /* 0x000fe20000704270 */
[----:B------:R-:W-:-:S03]  /*0390*/  IMAD.WIDE R22, R23, 0x4, R10 ;  /* 0x0000000417167825 */ /* 0x000fc600078e020a */
[----:B------:R-:W-:Y:S01]  /*03a0*/  ISETP.LT.AND P0, PT, R9, 0x1c200, P0 ;  /* 0x0001c2000900780c */ /* 0x000fe20000701270 */
[----:B------:R-:W-:Y:S01]  /*03b0*/  VIADD R25, R3, 0xffffff80 ;  /* 0xffffff8003197836 */ /* 0x000fe20000000000 */
[----:B------:R-:W4:Y:S03]  /*03c0*/  @P2 LDG.E.64 R16, desc[UR4][R22.64] ;  /* 0x0000000416102981 */ /* 0x000f26000c1e1b00 */
[----:B-1----:R-:W-:-:S08]  /*03d0*/  IMAD.WIDE R18, R25, 0x4, R10 ;  /* 0x0000000419127825 */ /* 0x002fd000078e020a */
[----:B------:R-:W5:Y:S01]  /*03e0*/  @P0 LDG.E.64 R14, desc[UR4][R18.64] ;  /* 0x00000004120e0981 */ /* 0x000f62000c1e1b00 */
[----:B--2---:R-:W-:Y:S02]  /*03f0*/  SEL R25, R6, 0xff800000, P3 ;  /* 0xff80000006197807 */ /* 0x004fe40001800000 */
[----:B------:R-:W-:Y:S02]  /*0400*/  SEL R2, R7, 0xff800000, P3 ;  /* 0xff80000007027807 */ /* 0x000fe40001800000 */
[----:B---3--:R-:W-:Y:S02]  /*0410*/  SEL R12, R12, 0xff800000, P4 ;  /* 0xff8000000c0c7807 */ /* 0x008fe40002000000 */
[----:B------:R-:W-:Y:S02]  /*0420*/  SEL R13, R13, 0xff800000, P4 ;  /* 0xff8000000d0d7807 */ /* 0x000fe40002000000 */
[----:B------:R-:W-:Y:S02]  /*0430*/  FSETP.GT.AND P4, PT, R12, R25, PT ;  /* 0x000000190c00720b */ /* 0x000fe40003f84000 */
[----:B------:R-:W-:-:S02]  /*0440*/  FSETP.GT.AND P6, PT, R13, R2, PT ;  /* 0x000000020d00720b */ /* 0x000fc40003fc4000 */
[----:B----4-:R-:W-:Y:S02]  /*0450*/  SEL R7, R16, 0xff800000, P2 ;  /* 0xff80000010077807 */ /* 0x010fe40001000000 */
[----:B------:R-:W-:Y:S02]  /*0460*/  SEL R17, R17, 0xff800000, P2 ;  /* 0xff80000011117807 */ /* 0x000fe40001000000 */
[C---:B------:R-:W-:Y:S02]  /*0470*/  FSETP.NAN.AND P2, PT, R12.reuse, R12, PT ;  /* 0x0000000c0c00720b */ /* 0x040fe40003f48000 */
[----:B------:R-:W-:Y:S02]  /*0480*/  FSETP.NAN.AND P5, PT, R13, R13, PT ;  /* 0x0000000d0d00720b */ /* 0x000fe40003fa8000 */
[----:B------:R-:W-:Y:S02]  /*0490*/  FSETP.NAN.AND P3, PT, R7, R7, PT ;  /* 0x000000070700720b */ /* 0x000fe40003f68000 */
[----:B------:R-:W-:-:S02]  /*04a0*/  @!P4 SEL R12, R12, R25, P2 ;  /* 0x000000190c0cc207 */ /* 0x000fc40001000000 */
[-C--:B------:R-:W-:Y:S02]  /*04b0*/  FSETP.NAN.AND P2, PT, R17, R17.reuse, PT ;  /* 0x000000111100720b */ /* 0x080fe40003f48000 */
[----:B-----5:R-:W-:Y:S02]  /*04c0*/  SEL R16, R15, 0xff800000, P0 ;  /* 0xff8000000f107807 */ /* 0x020fe40000000000 */
[----:B------:R-:W-:Y:S02]  /*04d0*/  @!P6 SEL R13, R13, R2, P5 ;  /* 0x000000020d0de207 */ /* 0x000fe40002800000 */
[----:B------:R-:W-:Y:S02]  /*04e0*/  SEL R8, R14, 0xff800000, P0 ;  /* 0xff8000000e087807 */ /* 0x000fe40000000000 */
[----:B------:R-:W-:Y:S02]  /*04f0*/  FSETP.NAN.AND P0, PT, R16, R16, PT ;  /* 0x000000101000720b */ /* 0x000fe40003f08000 */
[----:B------:R-:W-:-:S02]  /*0500*/  FSETP.GEU.AND P5, PT, R13, R17, PT ;  /* 0x000000110d00720b */ /* 0x000fc40003fae000 */
[----:B------:R-:W-:Y:S02]  /*0510*/  P2R R21, PR, RZ, 0x40 ;  /* 0x00000040ff157803 */ /* 0x000fe40000000000 */
[----:B------:R-:W-:Y:S02]  /*0520*/  FSETP.GEU.AND P6, PT, R12, R7, PT ;  /* 0x000000070c00720b */ /* 0x000fe40003fce000 */
[----:B------:R-:W-:Y:S02]  /*0530*/  @!P2 SEL R17, R17, R13, !P5 ;  /* 0x0000000d1111a207 */ /* 0x000fe40006800000 */
[----:B------:R-:W-:Y:S01]  /*0540*/  @!P3 SEL R7, R7, R12, !P6 ;  /* 0x0000000c0707b207 */ /* 0x000fe20007000000 */
[----:B------:R-:W-:Y:S01]  /*0550*/  IMAD.WIDE R12, R3, 0x4, R10 ;  /* 0x00000004030c7825 */ /* 0x000fe200078e020a */
[----:B------:R-:W-:Y:S02]  /*0560*/  FSETP.GEU.AND P3, PT, R17, R16, PT ;  /* 0x000000101100720b */ /* 0x000fe40003f6e000 */
[----:B------:R-:W-:-:S02]  /*0570*/  FSETP.GEU.AND P2, PT, R7, R8, PT ;  /* 0x000000080700720b */ /* 0x000fc40003f4e000 */
[----:B------:R-:W-:Y:S02]  /*0580*/  @!P0 SEL R16, R16, R17, !P3 ;  /* 0x0000001110108207 */ /* 0x000fe40005800000 */
[----:B------:R-:W-:Y:S02]  /*0590*/  FSETP.NAN.AND P0, PT, R8, R8, PT ;  /* 0x000000080800720b */ /* 0x000fe40003f08000 */
[----:B------:R-:W-:Y:S02]  /*05a0*/  LOP3.LUT R14, R5, R0, RZ, 0xfc, !PT ;  /* 0x00000000050e7212 */ /* 0x000fe400078efcff */
[----:B------:R-:W-:Y:S02]  /*05b0*/  P2R R4, PR, RZ, 0x4 ;  /* 0x00000004ff047803 */ /* 0x000fe40000000000 */
[----:B------:R-:W-:Y:S02]  /*05c0*/  P2R R15, PR, RZ, 0x8 ;  /* 0x00000008ff0f7803 */ /* 0x000fe40000000000 */
[----:B------:R-:W-:-:S02]  /*05d0*/  P2R R22, PR, RZ, 0x40 ;  /* 0x00000040ff167803 */ /* 0x000fc40000000000 */
[----:B------:R-:W-:Y:S02]  /*05e0*/  P2R R18, PR, RZ, 0x2 ;  /* 0x00000002ff127803 */ /* 0x000fe40000000000 */
[----:B------:R-:W-:Y:S02]  /*05f0*/  P2R R2, PR, RZ, 0x20 ;  /* 0x00000020ff027803 */ /* 0x000fe40000000000 */
[----:B------:R-:W-:Y:S02]  /*0600*/  @!P0 SEL R8, R8, R7, !P2 ;  /* 0x0000000708088207 */ /* 0x000fe40005000000 */
[----:B------:R-:W-:Y:S02]  /*0610*/  CS2R R6, SRZ ;  /* 0x0000000000067805 */ /* 0x000fe4000001ff00 */
[----:B------:R-:W-:-:S04]  /*0620*/  ISETP.GE.AND P0, PT, R9, 0x1c200, PT ;  /* 0x0001c2000900780c */ /* 0x000fc80003f06270 */
[----:B------:R-:W-:Y:S02]  /*0630*/  ISETP.GT.AND P2, PT, R14, -0x1, !P0 ;  /* 0xffffffff0e00780c */ /* 0x000fe40004744270 */
[----:B------:R-:W-:-:S11]  /*0640*/  P2R R14, PR, RZ, 0x1 ;  /* 0x00000001ff0e7803 */ /* 0x000fd60000000000 */
[----:B------:R1:W2:Y:S02]  /*0650*/  @P2 LDG.E.64 R6, desc[UR4][R12.64] ;  /* 0x000000040c062981 */ /* 0x0002a4000c1e1b00 */
[----:B-1----:R-:W-:-:S04]  /*0660*/  VIADD R13, R3, 0x80 ;  /* 0x00000080030d7836 */ /* 0x002fc80000000000 */
[----:B------:R-:W-:Y:S01]  /*0670*/  IMAD.WIDE R12, R13, 0x4, R10 ;  /* 0x000000040d0c7825 */ /* 0x000fe200078e020a */
[----:B--2---:R-:W-:Y:S02]  /*0680*/  SEL R24, R6, 0xff800000, P2 ;  /* 0xff80000006187807 */ /* 0x004fe40001000000 */
[----:B------:R-:W-:Y:S02]  /*0690*/  SEL R17, R7, 0xff800000, P2 ;  /* 0xff80000007117807 */ /* 0x000fe40001000000 */
[----:B------:R-:W-:Y:S02]  /*06a0*/  CS2R R6, SRZ ;  /* 0x0000000000067805 */ /* 0x000fe4000001ff00 */
[-C--:B------:R-:W-:Y:S02]  /*06b0*/  FSETP.NAN.AND P2, PT, R24, R24.reuse, PT ;  /* 0x000000181800720b */ /* 0x080fe40003f48000 */
[----:B------:R-:W-:Y:S02]  /*06c0*/  FSETP.GEU.AND P3, PT, R8, R24, PT ;  /* 0x000000180800720b */ /* 0x000fe40003f6e000 */
[----:B------:R-:W-:-:S02]  /*06d0*/  FSETP.GEU.AND P0, PT, R16, R17, PT ;  /* 0x000000111000720b */ /* 0x000fc40003f0e000 */
[----:B------:R-:W-:-:S07]  /*06e0*/  P2R R19, PR, RZ, 0x8 ;  /* 0x00000008ff137803 */ /* 0x000fce0000000000 */
[----:B------:R-:W-:Y:S02]  /*06f0*/  @!P2 SEL R24, R24, R8, !P3 ;  /* 0x000000081818a207 */ /* 0x000fe40005800000 */
[----:B------:R-:W-:Y:S02]  /*0700*/  FSETP.NAN.AND P2, PT, R17, R17, PT ;  /* 0x000000111100720b */ /* 0x000fe40003f48000 */
[----:B------:R-:W-:-:S11]  /*0710*/  P2R R8, PR, RZ, 0x1 ;  /* 0x00000001ff087803 */ /* 0x000fd60000000000 */
[----:B------:R-:W-:Y:S02]  /*0720*/  @!P2 SEL R17, R17, R16, !P0 ;  /* 0x000000101111a207 */ /* 0x000fe40004000000 */
[----:B------:R-:W-:-:S04]  /*0730*/  ISETP.GT.AND P2, PT, R5, -0x1, P1 ;  /* 0xffffffff0500780c */ /* 0x000fc80000f44270 */
[----:B------:R-:W-:-:S13]  /*0740*/  ISETP.LT.AND P2, PT, R9, 0x1c200, P2 ;  /* 0x0001c2000900780c */ /* 0x000fda0001741270 */
[----:B------:R1:W2:Y:S01]  /*0750*/  @P2 LDG.E.64 R6, desc[UR4][R12.64] ;  /* 0x000000040c062981 */ /* 0x0002a2000c1e1b00 */
[----:B------:R-:W-:-:S04]  /*0760*/  ISETP.NE.AND P1, PT, R22, RZ, PT ;  /* 0x000000ff1600720c */ /* 0x000fc80003f25270 */
[----:B------:R-:W-:Y:S02]  /*0770*/  P2R R22, PR, RZ, 0x2 ;  /* 0x00000002ff167803 */ /* 0x000fe40000000000 */
[----:B------:R-:W-:Y:S01]  /*0780*/  ISETP.NE.AND P1, PT, R21, RZ, PT ;  /* 0x000000ff1500720c */ /* 0x000fe20003f25270 */
[----:B-1----:R-:W-:-:S03]  /*0790*/  VIADD R13, R3, 0xe80 ;  /* 0x00000e80030d7836 */ /* 0x002fc60000000000 */
[----:B------:R-:W-:Y:S02]  /*07a0*/  P2R R23, PR, RZ, 0x2 ;  /* 0x00000002ff177803 */ /* 0x000fe40000000000 */
[----:B--2---:R-:W-:Y:S01]  /*07b0*/  SEL R20, R7, 0xff800000, P2 ;  /* 0xff80000007147807 */ /* 0x004fe20001000000 */
[----:B------:R-:W-:Y:S01]  /*07c0*/  VIADD R7, R3, 0xe00 ;  /* 0x00000e0003077836 */ /* 0x000fe20000000000 */
[----:B------:R-:W-:Y:S02]  /*07d0*/  SEL R25, R6, 0xff800000, P2 ;  /* 0xff80000006197807 */ /* 0x000fe40001000000 */
[-C--:B------:R-:W-:Y:S01]  /*07e0*/  FSETP.NAN.AND P2, PT, R20, R20.reuse, PT ;  /* 0x000000141400720b */ /* 0x080fe20003f48000 */
[----:B------:R-:W-:Y:S01]  /*07f0*/  IMAD.WIDE R6, R7, 0x4, R10 ;  /* 0x0000000407067825 */ /* 0x000fe200078e020a */
[----:B------:R-:W-:-:S04]  /*0800*/  FSETP.GEU.AND P0, PT, R17, R20, PT ;  /* 0x000000141100720b */ /* 0x000fc80003f0e000 */
[----:B------:R-:W-:-:S07]  /*0810*/  P2R R16, PR, RZ, 0x1 ;  /* 0x00000001ff107803 */ /* 0x000fce0000000000 */
[----:B------:R-:W-:Y:S02]  /*0820*/  @!P2 SEL R20, R20, R17, !P0 ;  /* 0x000000111414a207 */ /* 0x000fe40004000000 */
[-C--:B------:R-:W-:Y:S02]  /*0830*/  FSETP.NAN.AND P2, PT, R25, R25.reuse, PT ;  /* 0x000000191900720b */ /* 0x080fe40003f48000 */
[----:B------:R-:W-:-:S04]  /*0840*/  FSETP.GEU.AND P0, PT, R24, R25, PT ;  /* 0x000000191800720b */ /* 0x000fc80003f0e000 */
[----:B------:R-:W-:-:S07]  /*0850*/  P2R R17, PR, RZ, 0x1 ;  /* 0x00000001ff117803 */ /* 0x000fce0000000000 */
[----:B------:R-:W-:Y:S02]  /*0860*/  @!P2 SEL R25, R25, R24, !P0 ;  /* 0x000000181919a207 */ /* 0x000fe40004000000 */
[----:B------:R-:W-:Y:S02]  /*0870*/  ISETP.NE.AND P0, PT, R4, RZ, PT ;  /* 0x000000ff0400720c */ /* 0x000fe40003f05270 */
[C---:B------:R-:W-:Y:S02]  /*0880*/  ISETP.GT.AND P2, PT, R5.reuse, -0x1, PT ;  /* 0xffffffff0500780c */ /* 0x040fe40003f44270 */
[----:B------:R-:W-:Y:S02]  /*0890*/  P2R R21, PR, RZ, 0x1 ;  /* 0x00000001ff157803 */ /* 0x000fe40000000000 */
[----:B------:R-:W-:Y:S02]  /*08a0*/  ISETP.NE.AND P0, PT, R2, RZ, PT ;  /* 0x000000ff0200720c */ /* 0x000fe40003f05270 */
[----:B------:R-:W-:-:S02]  /*08b0*/  LEA R2, R5, 0x1, 0x1 ;  /* 0x0000000105027811 */ /* 0x000fc400078e08ff */
[----:B------:R-:W-:Y:S02]  /*08c0*/  CS2R R4, SRZ ;  /* 0x0000000000047805 */ /* 0x000fe4000001ff00 */
[----:B------:R-:W-:-:S04]  /*08d0*/  ISETP.LT.AND P2, PT, R2, 0x1d, P2 ;  /* 0x0000001d0200780c */ /* 0x000fc80001741270 */
[----:B------:R-:W-:-:S04]  /*08e0*/  ISETP.GT.AND P3, PT, R0, RZ, P2 ;  /* 0x000000ff0000720c */ /* 0x000fc80001764270 */
[----:B------:R-:W-:-:S13]  /*08f0*/  ISETP.LT.AND P3, PT, R9, 0x1c200, P3 ;  /* 0x0001c2000900780c */ /* 0x000fda0001f61270 */
[----:B------:R1:W2:Y:S01]  /*0900*/  @P3 LDG.E.64 R4, desc[UR4][R6.64] ;  /* 0x0000000406043981 */ /* 0x0002a2000c1e1b00 */
[----:B------:R-:W-:Y:S01]  /*0910*/  SEL R24, RZ, 0x1, !P4 ;  /* 0x00000001ff187807 */ /* 0x000fe20006000000 */
[----:B------:R-:W-:Y:S01]  /*0920*/  IMAD.WIDE R12, R13, 0x4, R10 ;  /* 0x000000040d0c7825 */ /* 0x000fe200078e020a */
[----:B-1----:R-:W-:Y:S02]  /*0930*/  CS2R R6, SRZ ;  /* 0x0000000000067805 */ /* 0x002fe4000001ff00 */
[----:B--2---:R-:W-:Y:S02]  /*0940*/  SEL R2, R4, 0xff800000, P3 ;  /* 0xff80000004027807 */ /* 0x004fe40001800000 */
[----:B------:R-:W-:Y:S02]  /*0950*/  SEL R5, R5, 0xff800000, P3 ;  /* 0xff80000005057807 */ /* 0x000fe40001800000 */
[-C--:B------:R-:W-:Y:S02]  /*0960*/  FSETP.NAN.AND P5, PT, R2, R2.reuse, PT ;  /* 0x000000020200720b */ /* 0x080fe40003fa8000 */
[----:B------:R-:W-:-:S02]  /*0970*/  FSETP.GEU.AND P3, PT, R25, R2, PT ;  /* 0x000000021900720b */ /* 0x000fc40003f6e000 */
[----:B------:R-:W-:-:S09]  /*0980*/  FSETP.GEU.AND P4, PT, R20, R5, PT ;  /* 0x000000051400720b */ /* 0x000fd20003f8e000 */
[----:B------:R-:W-:Y:S02]  /*0990*/  @!P5 SEL R2, R2, R25, !P3 ;  /* 0x000000190202d207 */ /* 0x000fe40005800000 */
[----:B------:R-:W-:-:S13]  /*09a0*/  FSETP.NAN.AND P5, PT, R5, R5, PT ;  /* 0x000000050500720b */ /* 0x000fda0003fa8000 */
[----:B------:R-:W-:Y:S02]  /*09b0*/  @!P5 SEL R5, R5, R20, !P4 ;  /* 0x000000140505d207 */ /* 0x000fe40006000000 */
[----:B------:R-:W-:-:S04]  /*09c0*/  ISETP.GT.AND P5, PT, R0, -0x1, P2 ;  /* 0xffffffff0000780c */ /* 0x000fc800017a4270 */
[----:B------:R-:W-:-:S13]  /*09d0*/  ISETP.LT.AND P5, PT, R9, 0x1c200, P5 ;  /* 0x0001c2000900780c */ /* 0x000fda0002fa1270 */
[----:B------:R1:W2:Y:S02]  /*09e0*/  @P5 LDG.E.64 R6, desc[UR4][R12.64] ;  /* 0x000000040c065981 */ /* 0x0002a4000c1e1b00 */
[----:B-1----:R-:W-:-:S04]  /*09f0*/  VIADD R13, R3, 0xf00 ;  /* 0x00000f00030d7836 */ /* 0x002fc80000000000 */
[----:B------:R-:W-:Y:S01]  /*0a00*/  IMAD.WIDE R12, R13, 0x4, R10 ;  /* 0x000000040d0c7825 */ /* 0x000fe200078e020a */
[----:B------:R-:W-:Y:S02]  /*0a10*/  CS2R R10, SRZ ;  /* 0x00000000000a7805 */ /* 0x000fe4000001ff00 */
[----:B--2---:R-:W-:Y:S02]  /*0a20*/  SEL R4, R7, 0xff800000, P5 ;  /* 0xff80000007047807 */ /* 0x004fe40002800000 */
[----:B------:R-:W-:Y:S02]  /*0a30*/  SEL R7, R6, 0xff800000, P5 ;  /* 0xff80000006077807 */ /* 0x000fe40002800000 */
[-C--:B------:R-:W-:Y:S02]  /*0a40*/  FSETP.NAN.AND P1, PT, R4, R4.reuse, PT ;  /* 0x000000040400720b */ /* 0x080fe40003f28000 */
[----:B------:R-:W-:Y:S02]  /*0a50*/  FSETP.GEU.AND P6, PT, R5, R4, PT ;  /* 0x000000040500720b */ /* 0x000fe40003fce000 */
[----:B------:R-:W-:-:S09]  /*0a60*/  ISETP.NE.AND P5, PT, R15, RZ, PT ;  /* 0x000000ff0f00720c */ /* 0x000fd20003fa5270 */
[----:B------:R-:W-:Y:S02]  /*0a70*/  @!P1 SEL R4, R4, R5, !P6 ;  /* 0x0000000504049207 */ /* 0x000fe40007000000 */
[----:B------:R-:W-:-:S04]  /*0a80*/  ISETP.NE.AND P1, PT, R23, RZ, PT ;  /* 0x000000ff1700720c */ /* 0x000fc80003f25270 */
[----:B------:R-:W-:Y:S02]  /*0a90*/  SEL R0, RZ, 0x1, !P1 ;  /* 0x00000001ff007807 */ /* 0x000fe40004800000 */
[----:B------:R-:W-:Y:S02]  /*0aa0*/  ISETP.NE.AND P1, PT, R22, RZ, PT ;  /* 0x000000ff1600720c */ /* 0x000fe40003f25270 */
[----:B------:R-:W-:Y:S01]  /*0ab0*/  SEL R6, R0, 0x2, P0 ;  /* 0x0000000200067807 */ /* 0x000fe20000000000 */
[----:B------:R-:W1:Y:S01]  /*0ac0*/  LDC.64 R22, c[0x0][0x220] ;  /* 0x00008800ff167b82 */ /* 0x000e620000000a00 */
[----:B------:R-:W-:Y:S02]  /*0ad0*/  SEL R24, R24, 0x2, P1 ;  /* 0x0000000218187807 */ /* 0x000fe40000800000 */
[----:B------:R-:W-:Y:S02]  /*0ae0*/  ISETP.NE.AND P1, PT, R18, RZ, PT ;  /* 0x000000ff1200720c */ /* 0x000fe40003f25270 */
[----:B------:R-:W-:-:S02]  /*0af0*/  ISETP.NE.AND P0, PT, R21, RZ, PT ;  /* 0x000000ff1500720c */ /* 0x000fc40003f05270 */
[----:B------:R-:W-:Y:S02]  /*0b00*/  PLOP3.LUT P1, PT, P2, P1, PT, 0x80, 0x0 ;  /* 0x000000000000781c */ /* 0x000fe40001723070 */
[----:B------:R-:W-:Y:S02]  /*0b10*/  SEL R24, R24, 0x3, P0 ;  /* 0x0000000318187807 */ /* 0x000fe40000000000 */
[----:B------:R-:W-:Y:S02]  /*0b20*/  ISETP.LT.AND P1, PT, R9, 0x1c200, P1 ;  /* 0x0001c2000900780c */ /* 0x000fe40000f21270 */
[----:B------:R-:W-:Y:S02]  /*0b30*/  ISETP.NE.AND P2, PT, R19, RZ, PT ;  /* 0x000000ff1300720c */ /* 0x000fe40003f45270 */
[----:B------:R-:W-:Y:S01]  /*0b40*/  SEL R3, R6, 0x3, P5 ;  /* 0x0000000306037807 */ /* 0x000fe20002800000 */
[----:B------:R-:W2:Y:S01]  /*0b50*/  LDC.64 R18, c[0x0][0x228] ;  /* 0x00008a00ff127b82 */ /* 0x000ea20000000a00 */
[----:B------:R-:W-:-:S07]  /*0b60*/  ISETP.NE.AND P0, PT, R14, RZ, PT ;  /* 0x000000ff0e00720c */ /* 0x000fce0003f05270 */
[----:B------:R3:W4:Y:S01]  /*0b70*/  @P1 LDG.E.64 R10, desc[UR4][R12.64] ;  /* 0x000000040c0a1981 */ /* 0x000722000c1e1b00 */
[----:B------:R-:W-:Y:S01]  /*0b80*/  SEL R6, R24, 0x4, P2 ;  /* 0x0000000418067807 */ /* 0x000fe20001000000 */
[----:B------:R-:W5:Y:S01]  /*0b90*/  LDC.64 R14, c[0x0][0x240] ;  /* 0x00009000ff0e7b82 */ /* 0x000f620000000a00 */
[----:B------:R-:W-:Y:S02]  /*0ba0*/  ISETP.NE.AND P2, PT, R17, RZ, PT ;  /* 0x000000ff1100720c */ /* 0x000fe40003f45270 */
[----:B------:R-:W-:Y:S02]  /*0bb0*/  CS2R R20, SRZ ;  /* 0x0000000000147805 */ /* 0x000fe4000001ff00 */
[----:B------:R-:W-:-:S03]  /*0bc0*/  ISETP.NE.AND P5, PT, R16, RZ, PT ;  /* 0x000000ff1000720c */ /* 0x000fc60003fa5270 */
[----:B------:R-:W1:Y:S08]  /*0bd0*/  LDC.64 R24, c[0x0][0x230] ;  /* 0x00008c00ff187b82 */ /* 0x000e700000000a00 */
[----:B---3--:R-:W3:Y:S01]  /*0be0*/  LDC.64 R12, c[0x0][0x238] ;  /* 0x00008e00ff0c7b82 */ /* 0x008ee20000000a00 */
[----:B01----:R-:W-:Y:S01]  /*0bf0*/  IMAD.WIDE R24, R27, 0x4, R24 ;  /* 0x000000041b187825 */ /* 0x003fe200078e0218 */
[----:B------:R-:W-:-:S03]  /*0c00*/  CS2R R16, SRZ ;  /* 0x0000000000107805 */ /* 0x000fc6000001ff00 */
[----:B--2---:R-:W-:-:S04]  /*0c10*/  IMAD.WIDE R18, R27, 0x4, R18 ;  /* 0x000000041b127825 */ /* 0x004fc800078e0212 */
[----:B------:R-:W-:Y:S01]  /*0c20*/  IMAD.WIDE R22, R9, 0x4, R22 ;  /* 0x0000000409167825 */ /* 0x000fe200078e0216 */
[----:B------:R-:W2:Y:S03]  /*0c30*/  @!P0 LDG.E.EL.64 R16, desc[UR4][R18.64] ;  /* 0x0000000412108981 */ /* 0x000ea6000c2e1b00 */
[C---:B---3--:R-:W-:Y:S01]  /*0c40*/  IMAD.WIDE R12, R27.reuse, 0x4, R12 ;  /* 0x000000041b0c7825 */ /* 0x048fe200078e020c */
[----:B------:R-:W2:Y:S03]  /*0c50*/  @!P0 LDG.E.64 R20, desc[UR4][R22.64] ;  /* 0x0000000416148981 */ /* 0x000ea6000c1e1b00 */
[----:B-----5:R-:W-:Y:S01]  /*0c60*/  IMAD.WIDE R14, R27, 0x4, R14 ;  /* 0x000000041b0e7825 */ /* 0x020fe200078e020e */
[----:B------:R-:W-:-:S06]  /*0c70*/  CS2R R26, SRZ ;  /* 0x00000000001a7805 */ /* 0x000fcc000001ff00 */
[----:B------:R-:W3:Y:S01]  /*0c80*/  @!P0 LDG.E.EL.64 R26, desc[UR4][R14.64] ;  /* 0x000000040e1a8981 */ /* 0x000ee2000c2e1b00 */
[----:B----4-:R-:W-:Y:S02]  /*0c90*/  SEL R0, R10, 0xff800000, P1 ;  /* 0xff8000000a007807 */ /* 0x010fe40000800000 */
[----:B------:R-:W-:Y:S02]  /*0ca0*/  SEL R5, R11, 0xff800000, P1 ;  /* 0xff8000000b057807 */ /* 0x000fe40000800000 */
[----:B------:R-:W-:Y:S02]  /*0cb0*/  CS2R R10, SRZ ;  /* 0x00000000000a7805 */ /* 0x000fe4000001ff00 */
[----:B------:R-:W-:-:S04]  /*0cc0*/  ISETP.NE.AND P1, PT, R8, RZ, PT ;  /* 0x000000ff0800720c */ /* 0x000fc80003f25270 */
[----:B------:R0:W4:Y:S02]  /*0cd0*/  @!P0 LDG.E.EL.64 R10, desc[UR4][R24.64] ;  /* 0x00000004180a8981 */ /* 0x000124000c2e1b00 */
[----:B0-----:R-:W-:-:S06]  /*0ce0*/  CS2R R24, SRZ ;  /* 0x0000000000187805 */ /* 0x001fcc000001ff00 */
[----:B------:R0:W3:Y:S01]  /*0cf0*/  @!P0 LDG.E.EL.64 R24, desc[UR4][R12.64] ;  /* 0x000000040c188981 */ /* 0x0000e2000c2e1b00 */
[----:B------:R-:W-:Y:S02]  /*0d00*/  SEL R18, R3, 0x4, P1 ;  /* 0x0000000403127807 */ /* 0x000fe40000800000 */
[----:B------:R-:W-:Y:S01]  /*0d10*/  SEL R6, R6, 0x5, P2 ;  /* 0x0000000506067807 */ /* 0x000fe20001000000 */
[----:B0-----:R-:W-:Y:S01]  /*0d20*/  IMAD.MOV.U32 R12, RZ, RZ, 0x3e800000 ;  /* 0x3e800000ff0c7424 */ /* 0x001fe200078e00ff */
[----:B------:R-:W-:Y:S02]  /*0d30*/  SEL R18, R18, 0x5, P5 ;  /* 0x0000000512127807 */ /* 0x000fe40002800000 */
[----:B------:R-:W-:Y:S02]  /*0d40*/  FSETP.GEU.AND P5, PT, R2, R7, PT ;  /* 0x000000070200720b */ /* 0x000fe40003fae000 */
[----:B------:R-:W-:-:S04]  /*0d50*/  SEL R18, R18, 0x6, P4 ;  /* 0x0000000612127807 */ /* 0x000fc80002000000 */
[----:B------:R-:W-:Y:S01]  /*0d60*/  SEL R18, R18, 0x7, P6 ;  /* 0x0000000712127807 */ /* 0x000fe20003000000 */
[----:B--2---:R-:W-:Y:S01]  /*0d70*/  FADD R16, -R16, R20 ;  /* 0x0000001410107221 */ /* 0x004fe20000000100 */
[----:B------:R-:W-:Y:S01]  /*0d80*/  FADD R17, -R17, R21 ;  /* 0x0000001511117221 */ /* 0x000fe20000000100 */
[----:B----4-:R-:W-:-:S04]  /*0d90*/  FADD R10, R10, 9.9999997473787516356e-06 ;  /* 0x3727c5ac0a0a7421 */ /* 0x010fc80000000000 */
[----:B------:R-:W0:Y:S01]  /*0da0*/  MUFU.SQRT R8, R10 ;  /* 0x0000000a00087308 */ /* 0x000e220000002000 */
[----:B------:R-:W-:-:S07]  /*0db0*/  FADD R11, R11, 9.9999997473787516356e-06 ;  /* 0x3727c5ac0b0b7421 */ /* 0x000fce0000000000 */
[----:B------:R1:W2:Y:S01]  /*0dc0*/  MUFU.SQRT R3, R11 ;  /* 0x0000000b00037308 */ /* 0x0002a20000002000 */
[C---:B0-----:R-:W-:Y:S02]  /*0dd0*/  FSETP.GT.AND P1, PT, R8.reuse, 8.50705917302346158658e+37, PT ;  /* 0x7e8000000800780b */ /* 0x041fe40003f24000 */
[----:B------:R-:W-:Y:S01]  /*0de0*/  FSETP.GEU.AND P2, PT, R8, 1.175494350822287508e-38, PT ;  /* 0x008000000800780b */ /* 0x000fe20003f4e000 */
[----:B-1----:R-:W0:Y:S01]  /*0df0*/  LDC.64 R10, c[0x0][0x210] ;  /* 0x00008400ff0a7b82 */ /* 0x002e220000000a00 */
[----:B------:R-:W-:-:S09]  /*0e00*/  FSEL R13, R12, 1, P1 ;  /* 0x3f8000000c0d7808 */ /* 0x000fd20000800000 */
[----:B------:R-:W-:Y:S01]  /*0e10*/  @P1 FMUL R8, R8, 0.25 ;  /* 0x3e80000008081820 */ /* 0x000fe20000400000 */
[----:B--2---:R-:W-:Y:S01]  /*0e20*/  FSETP.GT.AND P1, PT, R3, 8.50705917302346158658e+37, PT ;  /* 0x7e8000000300780b */ /* 0x004fe20003f24000 */
[----:B------:R-:W-:Y:S02]  /*0e30*/  @!P2 FMUL R13, R13, 16777216 ;  /* 0x4b8000000d0da820 */ /* 0x000fe40000400000 */
[----:B------:R-:W-:Y:S01]  /*0e40*/  @!P2 FMUL R8, R8, 16777216 ;  /* 0x4b8000000808a820 */ /* 0x000fe20000400000 */
[----:B------:R-:W-:-:S09]  /*0e50*/  FSETP.GEU.AND P2, PT, R3, 1.175494350822287508e-38, PT ;  /* 0x008000000300780b */ /* 0x000fd20003f4e000 */
[----:B------:R-:W-:-:S04]  /*0e60*/  @P1 FMUL R3, R3, 0.25 ;  /* 0x3e80000003031820 */ /* 0x000fc80000400000 */
[----:B------:R-:W-:Y:S01]  /*0e70*/  @!P2 FMUL R3, R3, 16777216 ;  /* 0x4b8000000303a820 */ /* 0x000fe20000400000 */
[----:B------:R-:W-:Y:S02]  /*0e80*/  FSEL R14, R12, 1, P1 ;  /* 0x3f8000000c0e7808 */ /* 0x000fe40000800000 */
[----:B------:R-:W-:-:S03]  /*0e90*/  FSETP.NAN.AND P1, PT, R7, R7, PT ;  /* 0x000000070700720b */ /* 0x000fc60003f28000 */
[----:B------:R-:W1:Y:S01]  /*0ea0*/  MUFU.RCP R3, R3 ;  /* 0x0000000300037308 */ /* 0x000e620000001000 */
[----:B------:R-:W-:Y:S01]  /*0eb0*/  @!P2 FMUL R14, R14, 16777216 ;  /* 0x4b8000000e0ea820 */ /* 0x000fe20000400000 */
[----:B------:R-:W-:-:S06]  /*0ec0*/  FSETP.NAN.AND P2, PT, R5, R5, PT ;  /* 0x000000050500720b */ /* 0x000fcc0003f48000 */
[----:B------:R-:W2:Y:S01]  /*0ed0*/  MUFU.RCP R8, R8 ;  /* 0x0000000800087308 */ /* 0x000ea20000001000 */
[----:B------:R-:W-:Y:S02]  /*0ee0*/  SEL R12, R6, 0x6, P3 ;  /* 0x00000006060c7807 */ /* 0x000fe40001800000 */
[----:B------:R-:W-:Y:S02]  /*0ef0*/  FSETP.NAN.AND P3, PT, R0, R0, PT ;  /* 0x000000000000720b */ /* 0x000fe40003f68000 */
[----:B------:R-:W-:Y:S01]  /*0f00*/  @!P1 SEL R7, R7, R2, !P5 ;  /* 0x0000000207079207 */ /* 0x000fe20006800000 */
[----:B-1----:R-:W-:Y:S01]  /*0f10*/  FMUL R6, R3, R14 ;  /* 0x0000000e03067220 */ /* 0x002fe20000400000 */
[----:B------:R-:W-:Y:S01]  /*0f20*/  SEL R12, R12, 0x7, P5 ;  /* 0x000000070c0c7807 */ /* 0x000fe20002800000 */
[----:B------:R-:W1:Y:S01]  /*0f30*/  LDC.64 R2, c[0x0][0x250] ;  /* 0x00009400ff027b82 */ /* 0x000e620000000a00 */
[----:B------:R-:W-:Y:S02]  /*0f40*/  FSETP.GEU.AND P4, PT, R7, R0, PT ;  /* 0x000000000700720b */ /* 0x000fe40003f8e000 */
[----:B------:R-:W-:-:S02]  /*0f50*/  FSETP.GEU.AND P1, PT, R4, R5, PT ;  /* 0x000000050400720b */ /* 0x000fc40003f2e000 */
[----:B------:R-:W-:Y:S01]  /*0f60*/  SEL R12, R12, 0x8, P4 ;  /* 0x000000080c0c7807 */ /* 0x000fe20002000000 */
[----:B--2---:R-:W-:Y:S01]  /*0f70*/  FMUL R13, R8, R13 ;  /* 0x0000000d080d7220 */ /* 0x004fe20000400000 */
[----:B------:R-:W-:Y:S01]  /*0f80*/  @!P2 FSEL R5, R5, R4, !P1 ;  /* 0x000000040505a208 */ /* 0x000fe20004800000 */
[----:B------:R-:W-:Y:S01]  /*0f90*/  FMUL R4, R17, R6 ;  /* 0x0000000611047220 */ /* 0x000fe20000400000 */
[----:B------:R-:W-:Y:S01]  /*0fa0*/  @!P3 FSEL R0, R0, R7, !P4 ;  /* 0x000000070000b208 */ /* 0x000fe20006000000 */
[----:B------:R-:W-:Y:S01]  /*0fb0*/  FMUL R13, R16, R13 ;  /* 0x0000000d100d7220 */ /* 0x000fe20000400000 */
[----:B------:R-:W-:Y:S02]  /*0fc0*/  SEL R18, R18, 0x8, P1 ;  /* 0x0000000812127807 */ /* 0x000fe40000800000 */
[----:B------:R-:W-:Y:S01]  /*0fd0*/  LOP3.LUT R7, R12, 0xff, RZ, 0xc0, !PT ;  /* 0x000000ff0c077812 */ /* 0x000fe200078ec0ff */
[----:B---3--:R-:W-:Y:S01]  /*0fe0*/  FFMA R13, R13, R24, R26 ;  /* 0x000000180d0d7223 */ /* 0x008fe2000000001a */
[----:B------:R-:W-:Y:S01]  /*0ff0*/  IADD3 R6, P1, R9, UR6, RZ ;  /* 0x0000000609067c10 */ /* 0x000fe2000ff3e0ff */
[----:B------:R-:W-:-:S02]  /*1000*/  FFMA R4, R4, R25, R27 ;  /* 0x0000001904047223 */ /* 0x000fc4000000001b */
[----:B------:R-:W-:Y:S01]  /*1010*/  IMAD R17, R18, 0x100, R7 ;  /* 0x0000010012117824 */ /* 0x000fe200078e0207 */
[C---:B------:R-:W-:Y:S01]  /*1020*/  LEA.HI.X.SX32 R7, R9.reuse, UR7, 0x1, P1 ;  /* 0x0000000709077c11 */ /* 0x040fe200088f0eff */
[----:B0-----:R-:W-:-:S04]  /*1030*/  IMAD.WIDE R10, R9, 0x4, R10 ;  /* 0x00000004090a7825 */ /* 0x001fc800078e020a */
[C---:B------:R-:W-:Y:S01]  /*1040*/  FADD R14, R0.reuse, R13 ;  /* 0x0000000d000e7221 */ /* 0x040fe20000000000 */
[C---:B------:R-:W-:Y:S01]  /*1050*/  FADD R15, R5.reuse, R4 ;  /* 0x00000004050f7221 */ /* 0x040fe20000000000 */
[----:B------:R-:W-:Y:S01]  /*1060*/  FSETP.GEU.AND P1, PT, R0, -R13, PT ;  /* 0x8000000d0000720b */ /* 0x000fe20003f2e000 */
[----:B------:R0:W-:Y:S01]  /*1070*/  @!P0 STG.E.U16 desc[UR4][R6.64], R17 ;  /* 0x0000001106008986 */ /* 0x0001e2000c101504 */
[----:B------:R-:W-:-:S03]  /*1080*/  FSETP.GEU.AND P2, PT, R5, -R4, PT ;  /* 0x800000040500720b */ /* 0x000fc60003f4e000 */
[----:B------:R0:W-:Y:S01]  /*1090*/  @!P0 STG.E.64 desc[UR4][R10.64], R14 ;  /* 0x0000000e0a008986 */ /* 0x0001e2000c101b04 */
[----:B-1----:R-:W-:Y:S01]  /*10a0*/  IMAD.WIDE R2, R9, 0x4, R2 ;  /* 0x0000000409027825 */ /* 0x002fe200078e0202 */
[----:B------:R-:W-:Y:S02]  /*10b0*/  FSEL R4, R14, RZ, P1 ;  /* 0x000000ff0e047208 */ /* 0x000fe40000800000 */
[----:B------:R-:W-:Y:S01]  /*10c0*/  FSEL R5, R15, RZ, P2 ;  /* 0x000000ff0f057208 */ /* 0x000fe20001000000 */
[----:B0-----:R-:W-:Y:S06]  /*10d0*/  @P0 EXIT ;  /* 0x000000000000094d */ /* 0x001fec0003800000 */
[----:B------:R-:W-:Y:S01]  /*10e0*/  STG.E.64 desc[UR4][R2.64], R4 ;  /* 0x0000000402007986 */ /* 0x000fe2000c101b04 */
[----:B------:R-:W-:Y:S05]  /*10f0*/  EXIT ;  /* 0x000000000000794d */ /* 0x000fea0003800000 */
.L_x_0:
[----:B------:R-:W-:-:S00]  /*1100*/  BRA `(.L_x_0) ;  /* 0xfffffffc00fc7947 */ /* 0x000fc0000383ffff */
[----:B------:R-:W-:-:S00]  /*1110*/  NOP ;  /* 0x0000000000007918 */ /* 0x000fc00000000000 */
        /* <DEDUP_REMOVED lines=14> */
.L_x_1:


//--------------------- .nv.global.init           --------------------------
	.section	.nv.global.init,"aw",@progbits
.nv.global.init:
	.type		_$_str,@object
	.size		_$_str,(_$_str_$_2 - _$_str)
_$_str:
        /*0000*/ 	.byte	0x5f, 0x5f, 0x43, 0x55, 0x44, 0x41, 0x5f, 0x46, 0x54, 0x5a, 0x00
	.type		_$_str_$_2,@object
	.size		_$_str_$_2,(.L_1 - _$_str_$_2)
_$_str_$_2:
        /*000b*/ 	.byte	0x5f, 0x5f, 0x43, 0x55, 0x44, 0x41, 0x5f, 0x50, 0x52, 0x45, 0x43, 0x5f, 0x53, 0x51, 0x52, 0x54
        /*001b*/ 	.byte	0x00
.L_1:


//--------------------- .nv.constant0.triton_poi_fused__native_batch_norm_legit_no_training_add_max_pool2d_with_indices_relu_7 --------------------------
	.section	.nv.constant0.triton_poi_fused__native_batch_norm_legit_no_training_add_max_pool2d_with_indices_relu_7,"a",@progbits
	.sectionflags	@""
	.align	4
.nv.constant0.triton_poi_fused__native_batch_norm_legit_no_training_add_max_pool2d_with_indices_relu_7:
	.zero		604
